	.headerflags	@"EF_CUDA_TEXMODE_UNIFIED EF_CUDA_64BIT_ADDRESS EF_CUDA_ACCELERATORS EF_CUDA_SM90 EF_CUDA_VIRTUAL_SM(EF_CUDA_SM90)"
	.elftype	@"ET_EXEC"


//--------------------- .nv.info                  --------------------------
	.section	.nv.info,"",@"SHT_CUDA_INFO"
	.align	4


	//----- nvinfo : EIATTR_REGCOUNT
	.align		4
        /*0000*/ 	.byte	0x04, 0x2f
        /*0002*/ 	.short	(.L_2 - .L_1)
	.align		4
.L_1:
        /*0004*/ 	.word	index@(triton_poi_fused_native_group_norm_relu_18)
        /*0008*/ 	.word	0x00000014


	//----- nvinfo : EIATTR_MIN_STACK_SIZE
	.align		4
.L_2:
        /*000c*/ 	.byte	0x04, 0x12
        /*000e*/ 	.short	(.L_4 - .L_3)
	.align		4
.L_3:
        /*0010*/ 	.word	index@(triton_poi_fused_native_group_norm_relu_18)
        /*0014*/ 	.word	0x00000000


	//----- nvinfo : EIATTR_FRAME_SIZE
	.align		4
.L_4:
        /*0018*/ 	.byte	0x04, 0x11
        /*001a*/ 	.short	(.L_6 - .L_5)
	.align		4
.L_5:
        /*001c*/ 	.word	index@(triton_poi_fused_native_group_norm_relu_18)
        /*0020*/ 	.word	0x00000000


	//----- nvinfo : EIATTR_MIN_STACK_SIZE
	.align		4
.L_6:
        /*0024*/ 	.byte	0x04, 0x12
        /*0026*/ 	.short	(.L_8 - .L_7)
	.align		4
.L_7:
        /*0028*/ 	.word	index@(triton_poi_fused_native_group_norm_relu_18)
        /*002c*/ 	.word	0x00000000
.L_8:


//--------------------- .nv.info.triton_poi_fused_native_group_norm_relu_18 --------------------------
	.section	.nv.info.triton_poi_fused_native_group_norm_relu_18,"",@"SHT_CUDA_INFO"
	.sectionflags	@""
	.align	4


	//----- nvinfo : EIATTR_CUDA_API_VERSION
	.align		4
        /*0000*/ 	.byte	0x04, 0x37
        /*0002*/ 	.short	(.L_10 - .L_9)
.L_9:
        /*0004*/ 	.word	0x0000007c


	//----- nvinfo : EIATTR_KPARAM_INFO
	.align		4
.L_10:
        /*0008*/ 	.byte	0x04, 0x17
        /*000a*/ 	.short	(.L_12 - .L_11)
.L_11:
        /*000c*/ 	.word	0x00000000
        /*0010*/ 	.short	0x0006
        /*0012*/ 	.short	0x0030
        /*0014*/ 	.byte	0x00, 0xf0, 0x11, 0x00


	//----- nvinfo : EIATTR_KPARAM_INFO
	.align		4
.L_12:
        /*0018*/ 	.byte	0x04, 0x17
        /*001a*/ 	.short	(.L_14 - .L_13)
.L_13:
        /*001c*/ 	.word	0x00000000
        /*0020*/ 	.short	0x0005
        /*0022*/ 	.short	0x0028
        /*0024*/ 	.byte	0x00, 0xf4, 0x21, 0x00


	//----- nvinfo : EIATTR_KPARAM_INFO
	.align		4
.L_14:
        /*0028*/ 	.byte	0x04, 0x17
        /*002a*/ 	.short	(.L_16 - .L_15)
.L_15:
        /*002c*/ 	.word	0x00000000
        /*0030*/ 	.short	0x0004
        /*0032*/ 	.short	0x0020
        /*0034*/ 	.byte	0x00, 0xf4, 0x21, 0x00


	//----- nvinfo : EIATTR_KPARAM_INFO
	.align		4
.L_16:
        /*0038*/ 	.byte	0x04, 0x17
        /*003a*/ 	.short	(.L_18 - .L_17)
.L_17:
        /*003c*/ 	.word	0x00000000
        /*0040*/ 	.short	0x0003
        /*0042*/ 	.short	0x0018
        /*0044*/ 	.byte	0x00, 0xf4, 0x21, 0x00


	//----- nvinfo : EIATTR_KPARAM_INFO
	.align		4
.L_18:
        /*0048*/ 	.byte	0x04, 0x17
        /*004a*/ 	.short	(.L_20 - .L_19)
.L_19:
        /*004c*/ 	.word	0x00000000
        /*0050*/ 	.short	0x0002
        /*0052*/ 	.short	0x0010
        /*0054*/ 	.byte	0x00, 0xf4, 0x21, 0x00


	//----- nvinfo : EIATTR_KPARAM_INFO
	.align		4
.L_20:
        /*0058*/ 	.byte	0x04, 0x17
        /*005a*/ 	.short	(.L_22 - .L_21)
.L_21:
        /*005c*/ 	.word	0x00000000
        /*0060*/ 	.short	0x0001
        /*0062*/ 	.short	0x0008
        /*0064*/ 	.byte	0x00, 0xf4, 0x21, 0x00


	//----- nvinfo : EIATTR_KPARAM_INFO
	.align		4
.L_22:
        /*0068*/ 	.byte	0x04, 0x17
        /*006a*/ 	.short	(.L_24 - .L_23)
.L_23:
        /*006c*/ 	.word	0x00000000
        /*0070*/ 	.short	0x0000
        /*0072*/ 	.short	0x0000
        /*0074*/ 	.byte	0x00, 0xf4, 0x21, 0x00


	//----- nvinfo : EIATTR_SPARSE_MMA_MASK
	.align		4
.L_24:
        /*0078*/ 	.byte	0x03, 0x50
        /*007a*/ 	.short	0x0000


	//----- nvinfo : EIATTR_MAXREG_COUNT
	.align		4
        /*007c*/ 	.byte	0x03, 0x1b
        /*007e*/ 	.short	0x00ff


	//----- nvinfo : EIATTR_EXIT_INSTR_OFFSETS
	.align		4
        /*0080*/ 	.byte	0x04, 0x1c
        /*0082*/ 	.short	(.L_26 - .L_25)


	//   ....[0]....
.L_25:
        /*0084*/ 	.word	0x000003a0


	//----- nvinfo : EIATTR_REQNTID
	.align		4
.L_26:
        /*0088*/ 	.byte	0x04, 0x10
        /*008a*/ 	.short	(.L_28 - .L_27)
.L_27:
        /*008c*/ 	.word	0x00000080
        /*0090*/ 	.word	0x00000001
        /*0094*/ 	.word	0x00000001


	//----- nvinfo : EIATTR_CBANK_PARAM_SIZE
	.align		4
.L_28:
        /*0098*/ 	.byte	0x03, 0x19
        /*009a*/ 	.short	0x0034


	//----- nvinfo : EIATTR_PARAM_CBANK
	.align		4
        /*009c*/ 	.byte	0x04, 0x0a
        /*009e*/ 	.short	(.L_30 - .L_29)
	.align		4
.L_29:
        /*00a0*/ 	.word	index@(.nv.constant0.triton_poi_fused_native_group_norm_relu_18)
        /*00a4*/ 	.short	0x0210
        /*00a6*/ 	.short	0x0034


	//----- nvinfo : EIATTR_SW_WAR
	.align		4
.L_30:
        /*00a8*/ 	.byte	0x04, 0x36
        /*00aa*/ 	.short	(.L_32 - .L_31)
.L_31:
        /*00ac*/ 	.word	0x00000008
.L_32:


//--------------------- .nv.callgraph             --------------------------
	.section	.nv.callgraph,"",@"SHT_CUDA_CALLGRAPH"
	.align	4
	.sectionentsize	8
	.align		4
        /*0000*/ 	.word	0x00000000
	.align		4
        /*0004*/ 	.word	0xffffffff
	.align		4
        /*0008*/ 	.word	0x00000000
	.align		4
        /*000c*/ 	.word	0xfffffffe
	.align		4
        /*0010*/ 	.word	0x00000000
	.align		4
        /*0014*/ 	.word	0xfffffffd
	.align		4
        /*0018*/ 	.word	0x00000000
	.align		4
        /*001c*/ 	.word	0xfffffffc


//--------------------- .nv.constant4             --------------------------
	.section	.nv.constant4,"a",@progbits
	.align	8
	.align		8
.nv.constant4:
        /*0000*/ 	.dword	_$_str


//--------------------- .text.triton_poi_fused_native_group_norm_relu_18 --------------------------
	.section	.text.triton_poi_fused_native_group_norm_relu_18,"ax",@progbits
	.align	128
        .global         triton_poi_fused_native_group_norm_relu_18
        .type           triton_poi_fused_native_group_norm_relu_18,@function
        .size           triton_poi_fused_native_group_norm_relu_18,(.L_x_1 - triton_poi_fused_native_group_norm_relu_18)
        .other          triton_poi_fused_native_group_norm_relu_18,@"STO_CUDA_ENTRY STV_DEFAULT"
triton_poi_fused_native_group_norm_relu_18:
.text.triton_poi_fused_native_group_norm_relu_18:
[----:B------:R-:W-:Y:S01]  /*0000*/  LDC R1, c[0x0][0x28] ;  /* 0x00000a00ff017b82 */ /* 0x000fe20000000800 */
[----:B------:R-:W1:Y:S07]  /*0010*/  S2R R0, SR_TID.X ;  /* 0x0000000000007919 */ /* 0x000e6e0000002100 */
[----:B------:R-:W2:Y:S01]  /*0020*/  LDC.64 R10, c[0x0][0x220] ;  /* 0x00008800ff0a7b82 */ /* 0x000ea20000000a00 */
[----:B------:R-:W-:Y:S01]  /*0030*/  ULDC.64 UR4, c[0x0][0x208] ;  /* 0x0000820000047ab9 */ /* 0x000fe20000000a00 */
[----:B------:R-:W3:Y:S06]  /*0040*/  S2R R3, SR_CTAID.X ;  /* 0x0000000000037919 */ /* 0x000eec0000002500 */
[----:B------:R-:W4:Y:S08]  /*0050*/  LDC.64 R6, c[0x0][0x218] ;  /* 0x00008600ff067b82 */ /* 0x000f300000000a00 */
[----:B------:R-:W5:Y:S08]  /*0060*/  LDC.64 R4, c[0x0][0x210] ;  /* 0x00008400ff047b82 */ /* 0x000f700000000a00 */
[----:B------:R-:W4:Y:S01]  /*0070*/  LDC.64 R8, c[0x0][0x230] ;  /* 0x00008c00ff087b82 */ /* 0x000f220000000a00 */
[----:B-1----:R-:W-:-:S02]  /*0080*/  SHF.L.U32 R0, R0, 0x2, RZ ;  /* 0x0000000200007819 */ /* 0x002fc400000006ff */
[----:B---3--:R-:W-:Y:S02]  /*0090*/  SHF.R.S32.HI R13, RZ, 0x16, R3 ;  /* 0x00000016ff0d7819 */ /* 0x008fe40000011403 */
[----:B------:R-:W-:Y:S02]  /*00a0*/  LOP3.LUT R0, R0, 0x1fc, RZ, 0xc0, !PT ;  /* 0x000001fc00007812 */ /* 0x000fe400078ec0ff */
[----:B------:R-:W-:Y:S02]  /*00b0*/  SGXT R13, R13, 0x1 ;  /* 0x000000010d0d781a */ /* 0x000fe40000000200 */
[----:B------:R-:W-:-:S04]  /*00c0*/  LEA R0, R3, R0, 0x9 ;  /* 0x0000000003007211 */ /* 0x000fc800078e48ff */
[CC--:B------:R-:W-:Y:S02]  /*00d0*/  LEA.HI R2, R13.reuse, R0.reuse, RZ, 0x9 ;  /* 0x000000000d027211 */ /* 0x0c0fe400078f48ff */
[----:B------:R-:W-:Y:S02]  /*00e0*/  LEA.HI R13, R13, R0, RZ, 0x6 ;  /* 0x000000000d0d7211 */ /* 0x000fe400078f30ff */
[----:B------:R-:W-:Y:S02]  /*00f0*/  SHF.R.S32.HI R17, RZ, 0x9, R2 ;  /* 0x00000009ff117819 */ /* 0x000fe40000011402 */
[----:B------:R-:W1:Y:S03]  /*0100*/  LDC.64 R2, c[0x0][0x228] ;  /* 0x00008a00ff027b82 */ /* 0x000e660000000a00 */
[----:B--2---:R-:W-:Y:S01]  /*0110*/  IMAD.WIDE R10, R17, 0x4, R10 ;  /* 0x00000004110a7825 */ /* 0x004fe200078e020a */
[----:B------:R-:W-:-:S02]  /*0120*/  SHF.R.S32.HI R14, RZ, 0x6, R13 ;  /* 0x00000006ff0e7819 */ /* 0x000fc4000001140d */
[----:B------:R-:W-:-:S03]  /*0130*/  SHF.R.S32.HI R13, RZ, 0x1f, R13 ;  /* 0x0000001fff0d7819 */ /* 0x000fc6000001140d */
[----:B------:R-:W2:Y:S01]  /*0140*/  LDG.E.EL R10, desc[UR4][R10.64] ;  /* 0x000000040a0a7981 */ /* 0x000ea2000c2e1900 */
[----:B------:R-:W-:Y:S01]  /*0150*/  LEA.HI R13, R13, R14, RZ, 0x8 ;  /* 0x0000000e0d0d7211 */ /* 0x000fe200078f40ff */
[----:B-----5:R-:W-:-:S03]  /*0160*/  IMAD.WIDE R4, R0, 0x4, R4 ;  /* 0x0000000400047825 */ /* 0x020fc600078e0204 */
[----:B------:R-:W-:Y:S01]  /*0170*/  LOP3.LUT R15, R13, 0xffffff00, RZ, 0xc0, !PT ;  /* 0xffffff000d0f7812 */ /* 0x000fe200078ec0ff */
[----:B----4-:R-:W-:Y:S02]  /*0180*/  IMAD.WIDE R12, R17, 0x4, R6 ;  /* 0x00000004110c7825 */ /* 0x010fe400078e0206 */
[----:B------:R-:W3:Y:S01]  /*0190*/  LDG.E.128 R4, desc[UR4][R4.64] ;  /* 0x0000000404047981 */ /* 0x000ee2000c1e1d00 */
[----:B------:R-:W-:-:S03]  /*01a0*/  IADD3 R17, R14, -R15, RZ ;  /* 0x8000000f0e117210 */ /* 0x000fc60007ffe0ff */
[----:B------:R-:W3:Y:S02]  /*01b0*/  LDG.E.EL R12, desc[UR4][R12.64] ;  /* 0x000000040c0c7981 */ /* 0x000ee4000c2e1900 */
[----:B0-----:R-:W-:-:S04]  /*01c0*/  IMAD.WIDE R8, R17, 0x4, R8 ;  /* 0x0000000411087825 */ /* 0x001fc800078e0208 */
[----:B-1----:R-:W-:Y:S02]  /*01d0*/  IMAD.WIDE R14, R17, 0x4, R2 ;  /* 0x00000004110e7825 */ /* 0x002fe400078e0202 */
[----:B------:R-:W4:Y:S04]  /*01e0*/  LDG.E.EL R9, desc[UR4][R8.64] ;  /* 0x0000000408097981 */ /* 0x000f28000c2e1900 */
[----:B------:R-:W4:Y:S01]  /*01f0*/  LDG.E.EL R14, desc[UR4][R14.64] ;  /* 0x000000040e0e7981 */ /* 0x000f22000c2e1900 */
[----:B------:R-:W-:-:S10]  /*0200*/  HFMA2.MMA R3, -RZ, RZ, 0.875, 0 ;  /* 0x3b000000ff037435 */ /* 0x000fd400000001ff */
[----:B--2---:R-:W-:Y:S02]  /*0210*/  FFMA R10, R10, R3, 9.9999997473787516356e-06 ;  /* 0x3727c5ac0a0a7423 */ /* 0x004fe40000000003 */
[----:B------:R-:W0:Y:S04]  /*0220*/  LDC.64 R2, c[0x0][0x238] ;  /* 0x00008e00ff027b82 */ /* 0x000e280000000a00 */
[----:B------:R-:W1:Y:S01]  /*0230*/  MUFU.RSQ R10, R10 ;  /* 0x0000000a000a7308 */ /* 0x000e620000001400 */
[--C-:B---3--:R-:W-:Y:S01]  /*0240*/  FADD R11, R4, -R12.reuse ;  /* 0x8000000c040b7221 */ /* 0x108fe20000000000 */
[--C-:B------:R-:W-:Y:S01]  /*0250*/  FADD R13, R5, -R12.reuse ;  /* 0x8000000c050d7221 */ /* 0x100fe20000000000 */
[--C-:B------:R-:W-:Y:S01]  /*0260*/  FADD R5, R6, -R12.reuse ;  /* 0x8000000c06057221 */ /* 0x100fe20000000000 */
[----:B------:R-:W-:Y:S01]  /*0270*/  FADD R7, R7, -R12 ;  /* 0x8000000c07077221 */ /* 0x000fe20000000000 */
[C---:B-1----:R-:W-:Y:S01]  /*0280*/  FMUL R11, R10.reuse, R11 ;  /* 0x0000000b0a0b7220 */ /* 0x042fe20000400000 */
[C---:B------:R-:W-:Y:S01]  /*0290*/  FMUL R12, R10.reuse, R13 ;  /* 0x0000000d0a0c7220 */ /* 0x040fe20000400000 */
[C---:B------:R-:W-:Y:S01]  /*02a0*/  FMUL R6, R10.reuse, R5 ;  /* 0x000000050a067220 */ /* 0x040fe20000400000 */
[----:B------:R-:W-:Y:S01]  /*02b0*/  FMUL R4, R10, R7 ;  /* 0x000000070a047220 */ /* 0x000fe20000400000 */
[C-C-:B----4-:R-:W-:Y:S01]  /*02c0*/  FFMA R11, R14.reuse, R11, R9.reuse ;  /* 0x0000000b0e0b7223 */ /* 0x150fe20000000009 */
[C-C-:B------:R-:W-:Y:S01]  /*02d0*/  FFMA R12, R14.reuse, R12, R9.reuse ;  /* 0x0000000c0e0c7223 */ /* 0x140fe20000000009 */
[C-C-:B------:R-:W-:Y:S01]  /*02e0*/  FFMA R6, R14.reuse, R6, R9.reuse ;  /* 0x000000060e067223 */ /* 0x140fe20000000009 */
[----:B------:R-:W-:-:S02]  /*02f0*/  FFMA R4, R14, R4, R9 ;  /* 0x000000040e047223 */ /* 0x000fc40000000009 */
[C---:B------:R-:W-:Y:S02]  /*0300*/  FSETP.GEU.AND P3, PT, R11.reuse, RZ, PT ;  /* 0x000000ff0b00720b */ /* 0x040fe40003f6e000 */
[----:B------:R-:W-:Y:S02]  /*0310*/  FSETP.GEU.AND P2, PT, R12, RZ, PT ;  /* 0x000000ff0c00720b */ /* 0x000fe40003f4e000 */
[----:B------:R-:W-:Y:S02]  /*0320*/  FSETP.GEU.AND P1, PT, R6, RZ, PT ;  /* 0x000000ff0600720b */ /* 0x000fe40003f2e000 */
[----:B------:R-:W-:Y:S01]  /*0330*/  FSETP.GEU.AND P0, PT, R4, RZ, PT ;  /* 0x000000ff0400720b */ /* 0x000fe20003f0e000 */
[----:B0-----:R-:W-:Y:S01]  /*0340*/  IMAD.WIDE R2, R0, 0x4, R2 ;  /* 0x0000000400027825 */ /* 0x001fe200078e0202 */
[----:B------:R-:W-:Y:S02]  /*0350*/  SEL R8, R11, RZ, P3 ;  /* 0x000000ff0b087207 */ /* 0x000fe40001800000 */
[----:B------:R-:W-:-:S02]  /*0360*/  SEL R9, R12, RZ, P2 ;  /* 0x000000ff0c097207 */ /* 0x000fc40001000000 */
[----:B------:R-:W-:Y:S02]  /*0370*/  SEL R10, R6, RZ, P1 ;  /* 0x000000ff060a7207 */ /* 0x000fe40000800000 */
[----:B------:R-:W-:-:S05]  /*0380*/  SEL R11, R4, RZ, P0 ;  /* 0x000000ff040b7207 */ /* 0x000fca0000000000 */
[----:B------:R-:W-:Y:S01]  /*0390*/  STG.E.128 desc[UR4][R2.64], R8 ;  /* 0x0000000802007986 */ /* 0x000fe2000c101d04 */
[----:B------:R-:W-:Y:S05]  /*03a0*/  EXIT ;  /* 0x000000000000794d */ /* 0x000fea0003800000 */
.L_x_0:
[----:B------:R-:W-:-:S00]  /*03b0*/  BRA `(.L_x_0) ;  /* 0xfffffffc00fc7947 */ /* 0x000fc0000383ffff */
[----:B------:R-:W-:-:S00]  /*03c0*/  NOP ;  /* 0x0000000000007918 */ /* 0x000fc00000000000 */
        /* <DEDUP_REMOVED lines=11> */
.L_x_1:


//--------------------- .nv.global.init           --------------------------
	.section	.nv.global.init,"aw",@progbits
.nv.global.init:
	.type		_$_str,@object
	.size		_$_str,(.L_0 - _$_str)
_$_str:
        /*0000*/ 	.byte	0x5f, 0x5f, 0x43, 0x55, 0x44, 0x41, 0x5f, 0x46, 0x54, 0x5a, 0x00
.L_0:


//--------------------- .nv.constant0.triton_poi_fused_native_group_norm_relu_18 --------------------------
	.section	.nv.constant0.triton_poi_fused_native_group_norm_relu_18,"a",@progbits
	.sectionflags	@""
	.align	4
.nv.constant0.triton_poi_fused_native_group_norm_relu_18:
	.zero		580
